	.headerflags	@"EF_CUDA_TEXMODE_UNIFIED EF_CUDA_64BIT_ADDRESS EF_CUDA_ACCELERATORS EF_CUDA_SM90 EF_CUDA_VIRTUAL_SM(EF_CUDA_SM90)"
	.elftype	@"ET_EXEC"


//--------------------- .nv.info                  --------------------------
	.section	.nv.info,"",@"SHT_CUDA_INFO"
	.align	4


	//----- nvinfo : EIATTR_REGCOUNT
	.align		4
        /*0000*/ 	.byte	0x04, 0x2f
        /*0002*/ 	.short	(.L_1 - .L_0)
	.align		4
.L_0:
        /*0004*/ 	.word	index@(triton_poi_fused_add_3)
        /*0008*/ 	.word	0x0000000a


	//----- nvinfo : EIATTR_MIN_STACK_SIZE
	.align		4
.L_1:
        /*000c*/ 	.byte	0x04, 0x12
        /*000e*/ 	.short	(.L_3 - .L_2)
	.align		4
.L_2:
        /*0010*/ 	.word	index@(triton_poi_fused_add_3)
        /*0014*/ 	.word	0x00000000


	//----- nvinfo : EIATTR_FRAME_SIZE
	.align		4
.L_3:
        /*0018*/ 	.byte	0x04, 0x11
        /*001a*/ 	.short	(.L_5 - .L_4)
	.align		4
.L_4:
        /*001c*/ 	.word	index@(triton_poi_fused_add_3)
        /*0020*/ 	.word	0x00000000


	//----- nvinfo : EIATTR_MIN_STACK_SIZE
	.align		4
.L_5:
        /*0024*/ 	.byte	0x04, 0x12
        /*0026*/ 	.short	(.L_7 - .L_6)
	.align		4
.L_6:
        /*0028*/ 	.word	index@(triton_poi_fused_add_3)
        /*002c*/ 	.word	0x00000000
.L_7:


//--------------------- .nv.info.triton_poi_fused_add_3 --------------------------
	.section	.nv.info.triton_poi_fused_add_3,"",@"SHT_CUDA_INFO"
	.sectionflags	@""
	.align	4


	//----- nvinfo : EIATTR_CUDA_API_VERSION
	.align		4
        /*0000*/ 	.byte	0x04, 0x37
        /*0002*/ 	.short	(.L_9 - .L_8)
.L_8:
        /*0004*/ 	.word	0x0000007c


	//----- nvinfo : EIATTR_KPARAM_INFO
	.align		4
.L_9:
        /*0008*/ 	.byte	0x04, 0x17
        /*000a*/ 	.short	(.L_11 - .L_10)
.L_10:
        /*000c*/ 	.word	0x00000000
        /*0010*/ 	.short	0x0002
        /*0012*/ 	.short	0x0010
        /*0014*/ 	.byte	0x00, 0xf0, 0x11, 0x00


	//----- nvinfo : EIATTR_KPARAM_INFO
	.align		4
.L_11:
        /*0018*/ 	.byte	0x04, 0x17
        /*001a*/ 	.short	(.L_13 - .L_12)
.L_12:
        /*001c*/ 	.word	0x00000000
        /*0020*/ 	.short	0x0001
        /*0022*/ 	.short	0x0008
        /*0024*/ 	.byte	0x00, 0xf4, 0x21, 0x00


	//----- nvinfo : EIATTR_KPARAM_INFO
	.align		4
.L_13:
        /*0028*/ 	.byte	0x04, 0x17
        /*002a*/ 	.short	(.L_15 - .L_14)
.L_14:
        /*002c*/ 	.word	0x00000000
        /*0030*/ 	.short	0x0000
        /*0032*/ 	.short	0x0000
        /*0034*/ 	.byte	0x00, 0xf4, 0x21, 0x00


	//----- nvinfo : EIATTR_SPARSE_MMA_MASK
	.align		4
.L_15:
        /*0038*/ 	.byte	0x03, 0x50
        /*003a*/ 	.short	0x0000


	//----- nvinfo : EIATTR_MAXREG_COUNT
	.align		4
        /*003c*/ 	.byte	0x03, 0x1b
        /*003e*/ 	.short	0x00ff


	//----- nvinfo : EIATTR_EXIT_INSTR_OFFSETS
	.align		4
        /*0040*/ 	.byte	0x04, 0x1c
        /*0042*/ 	.short	(.L_17 - .L_16)


	//   ....[0]....
.L_16:
        /*0044*/ 	.word	0x00000100


	//   ....[1]....
        /*0048*/ 	.word	0x00000120


	//----- nvinfo : EIATTR_REQNTID
	.align		4
.L_17:
        /*004c*/ 	.byte	0x04, 0x10
        /*004e*/ 	.short	(.L_19 - .L_18)
.L_18:
        /*0050*/ 	.word	0x00000080
        /*0054*/ 	.word	0x00000001
        /*0058*/ 	.word	0x00000001


	//----- nvinfo : EIATTR_CBANK_PARAM_SIZE
	.align		4
.L_19:
        /*005c*/ 	.byte	0x03, 0x19
        /*005e*/ 	.short	0x0014


	//----- nvinfo : EIATTR_PARAM_CBANK
	.align		4
        /*0060*/ 	.byte	0x04, 0x0a
        /*0062*/ 	.short	(.L_21 - .L_20)
	.align		4
.L_20:
        /*0064*/ 	.word	index@(.nv.constant0.triton_poi_fused_add_3)
        /*0068*/ 	.short	0x0210
        /*006a*/ 	.short	0x0014


	//----- nvinfo : EIATTR_SW_WAR
	.align		4
.L_21:
        /*006c*/ 	.byte	0x04, 0x36
        /*006e*/ 	.short	(.L_23 - .L_22)
.L_22:
        /*0070*/ 	.word	0x00000008
.L_23:


//--------------------- .nv.callgraph             --------------------------
	.section	.nv.callgraph,"",@"SHT_CUDA_CALLGRAPH"
	.align	4
	.sectionentsize	8
	.align		4
        /*0000*/ 	.word	0x00000000
	.align		4
        /*0004*/ 	.word	0xffffffff
	.align		4
        /*0008*/ 	.word	0x00000000
	.align		4
        /*000c*/ 	.word	0xfffffffe
	.align		4
        /*0010*/ 	.word	0x00000000
	.align		4
        /*0014*/ 	.word	0xfffffffd
	.align		4
        /*0018*/ 	.word	0x00000000
	.align		4
        /*001c*/ 	.word	0xfffffffc


//--------------------- .text.triton_poi_fused_add_3 --------------------------
	.section	.text.triton_poi_fused_add_3,"ax",@progbits
	.align	128
        .global         triton_poi_fused_add_3
        .type           triton_poi_fused_add_3,@function
        .size           triton_poi_fused_add_3,(.L_x_1 - triton_poi_fused_add_3)
        .other          triton_poi_fused_add_3,@"STO_CUDA_ENTRY STV_DEFAULT"
triton_poi_fused_add_3:
.text.triton_poi_fused_add_3:
[----:B------:R-:W0:Y:S02]  /*0000*/  LDC R1, c[0x0][0x28] ;  /* 0x00000a00ff017b82 */ /* 0x000e240000000800 */
[----:B------:R-:W1:Y:S01]  /*0010*/  S2R R0, SR_TID.X ;  /* 0x0000000000007919 */ /* 0x000e620000002100 */
[----:B------:R-:W2:Y:S01]  /*0020*/  LDC.64 R2, c[0x0][0x218] ;  /* 0x00008600ff027b82 */ /* 0x000ea20000000a00 */
[----:B------:R-:W-:Y:S01]  /*0030*/  ULDC.64 UR4, c[0x0][0x208] ;  /* 0x0000820000047ab9 */ /* 0x000fe20000000a00 */
[----:B------:R-:W3:Y:S06]  /*0040*/  S2R R7, SR_CTAID.X ;  /* 0x0000000000077919 */ /* 0x000eec0000002500 */
[----:B------:R-:W4:Y:S01]  /*0050*/  LDC.64 R4, c[0x0][0x210] ;  /* 0x00008400ff047b82 */ /* 0x000f220000000a00 */
[----:B-1----:R-:W-:-:S04]  /*0060*/  LOP3.LUT R0, R0, 0x7f, RZ, 0xc0, !PT ;  /* 0x0000007f00007812 */ /* 0x002fc800078ec0ff */
[----:B---3--:R-:W-:Y:S01]  /*0070*/  LEA R7, R7, R0, 0x7 ;  /* 0x0000000007077211 */ /* 0x008fe200078e38ff */
[----:B------:R-:W-:-:S03]  /*0080*/  HFMA2.MMA R0, -RZ, RZ, 0, 0 ;  /* 0x00000000ff007435 */ /* 0x000fc600000001ff */
[C---:B------:R-:W-:Y:S01]  /*0090*/  ISETP.GE.AND P0, PT, R7.reuse, 0x100, PT ;  /* 0x000001000700780c */ /* 0x040fe20003f06270 */
[----:B--2---:R-:W-:-:S04]  /*00a0*/  IMAD.WIDE R2, R7, 0x4, R2 ;  /* 0x0000000407027825 */ /* 0x004fc800078e0202 */
[----:B----4-:R-:W-:Y:S01]  /*00b0*/  IMAD.WIDE R4, R7, 0x4, R4 ;  /* 0x0000000407047825 */ /* 0x010fe200078e0204 */
[----:B------:R-:W-:-:S07]  /*00c0*/  MOV R7, RZ ;  /* 0x000000ff00077202 */ /* 0x000fce0000000f00 */
[----:B------:R-:W2:Y:S04]  /*00d0*/  @!P0 LDG.E R0, desc[UR4][R2.64] ;  /* 0x0000000402008981 */ /* 0x000ea8000c1e1900 */
[----:B------:R-:W2:Y:S02]  /*00e0*/  @!P0 LDG.E R7, desc[UR4][R4.64] ;  /* 0x0000000404078981 */ /* 0x000ea4000c1e1900 */
[----:B--2---:R-:W-:Y:S01]  /*00f0*/  FADD R7, R7, R0 ;  /* 0x0000000007077221 */ /* 0x004fe20000000000 */
[----:B------:R-:W-:Y:S06]  /*0100*/  @P0 EXIT ;  /* 0x000000000000094d */ /* 0x000fec0003800000 */
[----:B------:R-:W-:Y:S01]  /*0110*/  STG.E desc[UR4][R4.64], R7 ;  /* 0x0000000704007986 */ /* 0x000fe2000c101904 */
[----:B------:R-:W-:Y:S05]  /*0120*/  EXIT ;  /* 0x000000000000794d */ /* 0x000fea0003800000 */
.L_x_0:
[----:B------:R-:W-:-:S00]  /*0130*/  BRA `(.L_x_0) ;  /* 0xfffffffc00fc7947 */ /* 0x000fc0000383ffff */
[----:B------:R-:W-:-:S00]  /*0140*/  NOP ;  /* 0x0000000000007918 */ /* 0x000fc00000000000 */
        /* <DEDUP_REMOVED lines=11> */
.L_x_1:


//--------------------- .nv.constant0.triton_poi_fused_add_3 --------------------------
	.section	.nv.constant0.triton_poi_fused_add_3,"a",@progbits
	.sectionflags	@""
	.align	4
.nv.constant0.triton_poi_fused_add_3:
	.zero		548
